//
// Generated by NVIDIA NVVM Compiler
//
// Compiler Build ID: CL-36424714
// Cuda compilation tools, release 13.0, V13.0.88
// Based on NVVM 20.0.0
//

.version 9.0
.target sm_100
.address_size 64

	// .globl	_Z6addOnePiS_

.visible .entry _Z6addOnePiS_(
	.param .u64 .ptr .align 1 _Z6addOnePiS__param_0,
	.param .u64 .ptr .align 1 _Z6addOnePiS__param_1
)
{
	.reg .b32 	%r<8>;
	.reg .b64 	%rd<9>;

	ld.param.u64 	%rd1, [_Z6addOnePiS__param_0];
	ld.param.u64 	%rd2, [_Z6addOnePiS__param_1];
	cvta.to.global.u64 	%rd3, %rd1;
	cvta.to.global.u64 	%rd4, %rd2;
	mov.u32 	%r1, %ctaid.x;
	mov.u32 	%r2, %ntid.x;
	mov.u32 	%r3, %tid.x;
	mad.lo.s32 	%r4, %r1, %r2, %r3;
	mul.wide.s32 	%rd5, %r4, 4;
	add.s64 	%rd6, %rd4, %rd5;
	ld.global.u32 	%r5, [%rd6];
	mul.wide.s32 	%rd7, %r5, 4;
	add.s64 	%rd8, %rd3, %rd7;
	ld.global.u32 	%r6, [%rd8];
	add.s32 	%r7, %r6, 1;
	st.global.u32 	[%rd8], %r7;
	ret;

}


// ===== COMPILED SASS (sm_100) =====

	.target	sm_100

	.elftype	@"ET_EXEC"


//--------------------- .note.nv.tkinfo           --------------------------
	.section	.note.nv.tkinfo,"",@"SHT_NOTE"
	.sectionflags	@"SHF_NOTE_NV_TKINFO"
	.tkinfo
        /*0018*/ 	.word	0x00000002
        /*0030*/ 	.string	""
        /*0030*/ 	.string	"ptxas"
        /*0030*/ 	.string	"Cuda compilation tools, release 13.0, V13.0.88"
        /*0030*/ 	.string	"Build cuda_13.0.r13.0/compiler.36424714_0"
        /*0030*/ 	.string	"-arch sm_100 -m 64 "



//--------------------- .note.nv.cuinfo           --------------------------
	.section	.note.nv.cuinfo,"",@"SHT_NOTE"
	.sectionflags	@"SHF_NOTE_NV_CUINFO"
        /*0018*/ 	.short	0x0002
        /*001a*/ 	.short	0x0064
        /*001c*/ 	.short	0x0082
	.zero		2


//--------------------- .nv.info                  --------------------------
	.section	.nv.info,"",@"SHT_CUDA_INFO"
	.align	4


	//----- nvinfo : EIATTR_REGCOUNT
	.align		4
        /*0000*/ 	.byte	0x04, 0x2f
        /*0002*/ 	.short	(.L_1 - .L_0)
	.align		4
.L_0:
        /*0004*/ 	.word	index@(_Z6addOnePiS_)
        /*0008*/ 	.word	0x0000000a


	//----- nvinfo : EIATTR_FRAME_SIZE
	.align		4
.L_1:
        /*000c*/ 	.byte	0x04, 0x11
        /*000e*/ 	.short	(.L_3 - .L_2)
	.align		4
.L_2:
        /*0010*/ 	.word	index@(_Z6addOnePiS_)
        /*0014*/ 	.word	0x00000000


	//----- nvinfo : EIATTR_MIN_STACK_SIZE
	.align		4
.L_3:
        /*0018*/ 	.byte	0x04, 0x12
        /*001a*/ 	.short	(.L_5 - .L_4)
	.align		4
.L_4:
        /*001c*/ 	.word	index@(_Z6addOnePiS_)
        /*0020*/ 	.word	0x00000000
.L_5:


//--------------------- .nv.compat                --------------------------
	.section	.nv.compat,"",@"SHT_CUDA_COMPAT_INFO"
	.align	4
        /*0000*/ 	.byte	0x02, 0x09, 0x00, 0x00, 0x02, 0x02, 0x01, 0x00, 0x02, 0x05, 0x05, 0x00, 0x03, 0x07, 0x01, 0x01
        /*0010*/ 	.byte	0x02, 0x03, 0x00, 0x00, 0x02, 0x06, 0x01, 0x00, 0x04, 0x0b, 0x08, 0x00, 0x09, 0x00, 0x00, 0x00
        /*0020*/ 	.byte	0x00, 0x00, 0x00, 0x00


//--------------------- .nv.info._Z6addOnePiS_    --------------------------
	.section	.nv.info._Z6addOnePiS_,"",@"SHT_CUDA_INFO"
	.sectionflags	@""
	.align	4


	//----- nvinfo : EIATTR_CUDA_API_VERSION
	.align		4
        /*0000*/ 	.byte	0x04, 0x37
        /*0002*/ 	.short	(.L_7 - .L_6)
.L_6:
        /*0004*/ 	.word	0x00000082


	//----- nvinfo : EIATTR_KPARAM_INFO
	.align		4
.L_7:
        /*0008*/ 	.byte	0x04, 0x17
        /*000a*/ 	.short	(.L_9 - .L_8)
.L_8:
        /*000c*/ 	.word	0x00000000
        /*0010*/ 	.short	0x0001
        /*0012*/ 	.short	0x0008
        /*0014*/ 	.byte	0x00, 0xf5, 0x21, 0x00


	//----- nvinfo : EIATTR_KPARAM_INFO
	.align		4
.L_9:
        /*0018*/ 	.byte	0x04, 0x17
        /*001a*/ 	.short	(.L_11 - .L_10)
.L_10:
        /*001c*/ 	.word	0x00000000
        /*0020*/ 	.short	0x0000
        /*0022*/ 	.short	0x0000
        /*0024*/ 	.byte	0x00, 0xf5, 0x21, 0x00


	//----- nvinfo : EIATTR_SPARSE_MMA_MASK
	.align		4
.L_11:
        /*0028*/ 	.byte	0x03, 0x50
        /*002a*/ 	.short	0x0000


	//----- nvinfo : EIATTR_MAXREG_COUNT
	.align		4
        /*002c*/ 	.byte	0x03, 0x1b
        /*002e*/ 	.short	0x00ff


	//----- nvinfo : EIATTR_MERCURY_ISA_VERSION
	.align		4
        /*0030*/ 	.byte	0x03, 0x5f
        /*0032*/ 	.short	0x0101


	//----- nvinfo : EIATTR_VRC_CTA_INIT_COUNT
	.align		4
        /*0034*/ 	.byte	0x02, 0x4a
	.zero		1
	.zero		1


	//----- nvinfo : EIATTR_EXIT_INSTR_OFFSETS
	.align		4
        /*0038*/ 	.byte	0x04, 0x1c
        /*003a*/ 	.short	(.L_13 - .L_12)


	//   ....[0]....
.L_12:
        /*003c*/ 	.word	0x000000e0


	//----- nvinfo : EIATTR_CBANK_PARAM_SIZE
	.align		4
.L_13:
        /*0040*/ 	.byte	0x03, 0x19
        /*0042*/ 	.short	0x0010


	//----- nvinfo : EIATTR_PARAM_CBANK
	.align		4
        /*0044*/ 	.byte	0x04, 0x0a
        /*0046*/ 	.short	(.L_15 - .L_14)
	.align		4
.L_14:
        /*0048*/ 	.word	index@(.nv.constant0._Z6addOnePiS_)
        /*004c*/ 	.short	0x0380
        /*004e*/ 	.short	0x0010


	//----- nvinfo : EIATTR_SW_WAR
	.align		4
.L_15:
        /*0050*/ 	.byte	0x04, 0x36
        /*0052*/ 	.short	(.L_17 - .L_16)
.L_16:
        /*0054*/ 	.word	0x00000008
.L_17:


//--------------------- .nv.callgraph             --------------------------
	.section	.nv.callgraph,"",@"SHT_CUDA_CALLGRAPH"
	.align	4
	.sectionentsize	8
	.align		4
        /*0000*/ 	.word	0x00000000
	.align		4
        /*0004*/ 	.word	0xffffffff
	.align		4
        /*0008*/ 	.word	0x00000000
	.align		4
        /*000c*/ 	.word	0xfffffffe
	.align		4
        /*0010*/ 	.word	0x00000000
	.align		4
        /*0014*/ 	.word	0xfffffffd
	.align		4
        /*0018*/ 	.word	0x00000000
	.align		4
        /*001c*/ 	.word	0xfffffffc


//--------------------- .text._Z6addOnePiS_       --------------------------
	.section	.text._Z6addOnePiS_,"ax",@progbits
	.align	128
        .global         _Z6addOnePiS_
        .type           _Z6addOnePiS_,@function
        .size           _Z6addOnePiS_,(.L_x_1 - _Z6addOnePiS_)
        .other          _Z6addOnePiS_,@"STO_CUDA_ENTRY STV_DEFAULT"
_Z6addOnePiS_:
.text._Z6addOnePiS_:
[----:B------:R-:W-:Y:S01]  /*0000*/  LDC R1, c[0x0][0x37c] ;  /* 0x0000df00ff017b82 */ /* 0x000fe20000000800 */
[----:B------:R-:W0:Y:S07]  /*0010*/  S2R R0, SR_TID.X ;  /* 0x0000000000007919 */ /* 0x000e2e0000002100 */
[----:B------:R-:W0:Y:S01]  /*0020*/  S2UR UR6, SR_CTAID.X ;  /* 0x00000000000679c3 */ /* 0x000e220000002500 */
[----:B------:R-:W1:Y:S07]  /*0030*/  LDCU.64 UR4, c[0x0][0x358] ;  /* 0x00006b00ff0477ac */ /* 0x000e6e0008000a00 */
[----:B------:R-:W0:Y:S08]  /*0040*/  LDC R5, c[0x0][0x360] ;  /* 0x0000d800ff057b82 */ /* 0x000e300000000800 */
[----:B------:R-:W2:Y:S01]  /*0050*/  LDC.64 R2, c[0x0][0x388] ;  /* 0x0000e200ff027b82 */ /* 0x000ea20000000a00 */
[----:B0-----:R-:W-:-:S04]  /*0060*/  IMAD R5, R5, UR6, R0 ;  /* 0x0000000605057c24 */ /* 0x001fc8000f8e0200 */
[----:B--2---:R-:W-:-:S03]  /*0070*/  IMAD.WIDE R2, R5, 0x4, R2 ;  /* 0x0000000405027825 */ /* 0x004fc600078e0202 */
[----:B------:R-:W0:Y:S03]  /*0080*/  LDC.64 R4, c[0x0][0x380] ;  /* 0x0000e000ff047b82 */ /* 0x000e260000000a00 */
[----:B-1----:R-:W0:Y:S02]  /*0090*/  LDG.E R3, desc[UR4][R2.64] ;  /* 0x0000000402037981 */ /* 0x002e24000c1e1900 */
[----:B0-----:R-:W-:-:S05]  /*00a0*/  IMAD.WIDE R4, R3, 0x4, R4 ;  /* 0x0000000403047825 */ /* 0x001fca00078e0204 */
[----:B------:R-:W2:Y:S02]  /*00b0*/  LDG.E R0, desc[UR4][R4.64] ;  /* 0x0000000404007981 */ /* 0x000ea4000c1e1900 */
[----:B--2---:R-:W-:-:S05]  /*00c0*/  IADD3 R7, PT, PT, R0, 0x1, RZ ;  /* 0x0000000100077810 */ /* 0x004fca0007ffe0ff */
[----:B------:R-:W-:Y:S01]  /*00d0*/  STG.E desc[UR4][R4.64], R7 ;  /* 0x0000000704007986 */ /* 0x000fe2000c101904 */
[----:B------:R-:W-:Y:S05]  /*00e0*/  EXIT ;  /* 0x000000000000794d */ /* 0x000fea0003800000 */
.L_x_0:
[----:B------:R-:W-:-:S00]  /*00f0*/  BRA `(.L_x_0) ;  /* 0xfffffffc00fc7947 */ /* 0x000fc0000383ffff */
[----:B------:R-:W-:-:S00]  /*0100*/  NOP ;  /* 0x0000000000007918 */ /* 0x000fc00000000000 */
[----:B------:R-:W-:-:S00]  /*0110*/  NOP ;  /* 0x0000000000007918 */ /* 0x000fc00000000000 */
[----:B------:R-:W-:-:S00]  /*0120*/  NOP ;  /* 0x0000000000007918 */ /* 0x000fc00000000000 */
[----:B------:R-:W-:-:S00]  /*0130*/  NOP ;  /* 0x0000000000007918 */ /* 0x000fc00000000000 */
[----:B------:R-:W-:-:S00]  /*0140*/  NOP ;  /* 0x0000000000007918 */ /* 0x000fc00000000000 */
[----:B------:R-:W-:-:S00]  /*0150*/  NOP ;  /* 0x0000000000007918 */ /* 0x000fc00000000000 */
[----:B------:R-:W-:-:S00]  /*0160*/  NOP ;  /* 0x0000000000007918 */ /* 0x000fc00000000000 */
[----:B------:R-:W-:-:S00]  /*0170*/  NOP ;  /* 0x0000000000007918 */ /* 0x000fc00000000000 */
.L_x_1:


//--------------------- .nv.shared.reserved.0     --------------------------
	.section	.nv.shared.reserved.0,"aw",@nobits
	.weak		__nv_reservedSMEM_offset_0_alias
	.size		__nv_reservedSMEM_offset_0_alias, 0, 64
	.other		__nv_reservedSMEM_offset_0_alias,@"STO_CUDA_RESERVED_SHARED STV_DEFAULT"
__nv_reservedSMEM_offset_0_alias:
	.zero		0
	.zero		64


//--------------------- .nv.constant0._Z6addOnePiS_ --------------------------
	.section	.nv.constant0._Z6addOnePiS_,"a",@progbits
	.sectionflags	@""
	.align	4
.nv.constant0._Z6addOnePiS_:
	.zero		912


//--------------------- SYMBOLS --------------------------

	.type		.nv.reservedSmem.offset0,@object
	.size		.nv.reservedSmem.offset0,0x4
